//
// Generated by NVIDIA NVVM Compiler
//
// Compiler Build ID: CL-36424714
// Cuda compilation tools, release 13.0, V13.0.88
// Based on NVVM 20.0.0
//

.version 9.0
.target sm_100
.address_size 64

	// .globl	_Z5hellov
.extern .func  (.param .b32 func_retval0) vprintf
(
	.param .b64 vprintf_param_0,
	.param .b64 vprintf_param_1
)
;
.global .align 1 .b8 $str[32] = {104, 101, 108, 108, 111, 44, 32, 119, 111, 114, 108, 100, 33, 32, 116, 104, 114, 101, 97, 100, 32, 110, 117, 109, 98, 101, 114, 32, 37, 100, 10};

.visible .entry _Z5hellov()
{
	.local .align 8 .b8 	__local_depot0[8];
	.reg .b64 	%SP;
	.reg .b64 	%SPL;
	.reg .b32 	%r<4>;
	.reg .b64 	%rd<5>;

	mov.u64 	%SPL, __local_depot0;
	cvta.local.u64 	%SP, %SPL;
	add.u64 	%rd1, %SP, 0;
	add.u64 	%rd2, %SPL, 0;
	mov.u32 	%r1, %tid.x;
	st.local.u32 	[%rd2], %r1;
	mov.u64 	%rd3, $str;
	cvta.global.u64 	%rd4, %rd3;
	{ // callseq 0, 0
	.param .b64 param0;
	st.param.b64 	[param0], %rd4;
	.param .b64 param1;
	st.param.b64 	[param1], %rd1;
	.param .b32 retval0;
	call.uni (retval0), 
	vprintf, 
	(
	param0, 
	param1
	);
	ld.param.b32 	%r2, [retval0];
	} // callseq 0
	ret;

}


// ===== COMPILED SASS (sm_100) =====

	.target	sm_100

	.elftype	@"ET_EXEC"


//--------------------- .note.nv.tkinfo           --------------------------
	.section	.note.nv.tkinfo,"",@"SHT_NOTE"
	.sectionflags	@"SHF_NOTE_NV_TKINFO"
	.tkinfo
        /*0018*/ 	.word	0x00000002
        /*0030*/ 	.string	""
        /*0030*/ 	.string	"ptxas"
        /*0030*/ 	.string	"Cuda compilation tools, release 13.0, V13.0.88"
        /*0030*/ 	.string	"Build cuda_13.0.r13.0/compiler.36424714_0"
        /*0030*/ 	.string	"-arch sm_100 -m 64 "



//--------------------- .note.nv.cuinfo           --------------------------
	.section	.note.nv.cuinfo,"",@"SHT_NOTE"
	.sectionflags	@"SHF_NOTE_NV_CUINFO"
        /*0018*/ 	.short	0x0002
        /*001a*/ 	.short	0x0064
        /*001c*/ 	.short	0x0082
	.zero		2


//--------------------- .nv.info                  --------------------------
	.section	.nv.info,"",@"SHT_CUDA_INFO"
	.align	4


	//----- nvinfo : EIATTR_REGCOUNT
	.align		4
        /*0000*/ 	.byte	0x04, 0x2f
        /*0002*/ 	.short	(.L_2 - .L_1)
	.align		4
.L_1:
        /*0004*/ 	.word	index@(_Z5hellov)
        /*0008*/ 	.word	0x00000018


	//----- nvinfo : EIATTR_FRAME_SIZE
	.align		4
.L_2:
        /*000c*/ 	.byte	0x04, 0x11
        /*000e*/ 	.short	(.L_4 - .L_3)
	.align		4
.L_3:
        /*0010*/ 	.word	index@(_Z5hellov)
        /*0014*/ 	.word	0x00000008


	//----- nvinfo : EIATTR_MIN_STACK_SIZE
	.align		4
.L_4:
        /*0018*/ 	.byte	0x04, 0x12
        /*001a*/ 	.short	(.L_6 - .L_5)
	.align		4
.L_5:
        /*001c*/ 	.word	index@(_Z5hellov)
        /*0020*/ 	.word	0x00000008
.L_6:


//--------------------- .nv.compat                --------------------------
	.section	.nv.compat,"",@"SHT_CUDA_COMPAT_INFO"
	.align	4
        /*0000*/ 	.byte	0x02, 0x09, 0x00, 0x00, 0x02, 0x02, 0x01, 0x00, 0x02, 0x05, 0x05, 0x00, 0x03, 0x07, 0x01, 0x01
        /*0010*/ 	.byte	0x02, 0x03, 0x00, 0x00, 0x02, 0x06, 0x01, 0x00, 0x04, 0x0b, 0x08, 0x00, 0x09, 0x00, 0x00, 0x00
        /*0020*/ 	.byte	0x00, 0x00, 0x00, 0x00


//--------------------- .nv.info._Z5hellov        --------------------------
	.section	.nv.info._Z5hellov,"",@"SHT_CUDA_INFO"
	.sectionflags	@""
	.align	4


	//----- nvinfo : EIATTR_CUDA_API_VERSION
	.align		4
        /*0000*/ 	.byte	0x04, 0x37
        /*0002*/ 	.short	(.L_8 - .L_7)
.L_7:
        /*0004*/ 	.word	0x00000082


	//----- nvinfo : EIATTR_SPARSE_MMA_MASK
	.align		4
.L_8:
        /*0008*/ 	.byte	0x03, 0x50
        /*000a*/ 	.short	0x0000


	//----- nvinfo : EIATTR_MAXREG_COUNT
	.align		4
        /*000c*/ 	.byte	0x03, 0x1b
        /*000e*/ 	.short	0x00ff


	//----- nvinfo : EIATTR_EXTERNS
	.align		4
        /*0010*/ 	.byte	0x04, 0x0f
        /*0012*/ 	.short	(.L_10 - .L_9)


	//   ....[0]....
	.align		4
.L_9:
        /*0014*/ 	.word	index@(vprintf)


	//----- nvinfo : EIATTR_MERCURY_ISA_VERSION
	.align		4
.L_10:
        /*0018*/ 	.byte	0x03, 0x5f
        /*001a*/ 	.short	0x0101


	//----- nvinfo : EIATTR_VRC_CTA_INIT_COUNT
	.align		4
        /*001c*/ 	.byte	0x02, 0x4a
	.zero		1
	.zero		1


	//----- nvinfo : EIATTR_SYSCALL_OFFSETS
	.align		4
        /*0020*/ 	.byte	0x04, 0x46
        /*0022*/ 	.short	(.L_12 - .L_11)


	//   ....[0]....
.L_11:
        /*0024*/ 	.word	0x000000e0


	//----- nvinfo : EIATTR_EXIT_INSTR_OFFSETS
	.align		4
.L_12:
        /*0028*/ 	.byte	0x04, 0x1c
        /*002a*/ 	.short	(.L_14 - .L_13)


	//   ....[0]....
.L_13:
        /*002c*/ 	.word	0x000000f0


	//----- nvinfo : EIATTR_SW_WAR
	.align		4
.L_14:
        /*0030*/ 	.byte	0x04, 0x36
        /*0032*/ 	.short	(.L_16 - .L_15)
.L_15:
        /*0034*/ 	.word	0x00000008
.L_16:


//--------------------- .nv.callgraph             --------------------------
	.section	.nv.callgraph,"",@"SHT_CUDA_CALLGRAPH"
	.align	4
	.sectionentsize	8
	.align		4
        /*0000*/ 	.word	0x00000000
	.align		4
        /*0004*/ 	.word	0xffffffff
	.align		4
        /*0008*/ 	.word	index@(_Z5hellov)
	.align		4
        /*000c*/ 	.word	index@(vprintf)
	.align		4
        /*0010*/ 	.word	0x00000000
	.align		4
        /*0014*/ 	.word	0xfffffffe
	.align		4
        /*0018*/ 	.word	0x00000000
	.align		4
        /*001c*/ 	.word	0xfffffffd
	.align		4
        /*0020*/ 	.word	0x00000000
	.align		4
        /*0024*/ 	.word	0xfffffffc


//--------------------- .nv.constant4             --------------------------
	.section	.nv.constant4,"a",@progbits
	.align	8
	.align		8
.nv.constant4:
        /*0000*/ 	.dword	vprintf
	.align		8
        /*0008*/ 	.dword	$str


//--------------------- .text._Z5hellov           --------------------------
	.section	.text._Z5hellov,"ax",@progbits
	.align	128
        .global         _Z5hellov
        .type           _Z5hellov,@function
        .size           _Z5hellov,(.L_x_2 - _Z5hellov)
        .other          _Z5hellov,@"STO_CUDA_ENTRY STV_DEFAULT"
_Z5hellov:
.text._Z5hellov:
[----:B------:R-:W0:Y:S01]  /*0000*/  LDC R1, c[0x0][0x37c] ;  /* 0x0000df00ff017b82 */ /* 0x000e220000000800 */
[----:B------:R-:W1:Y:S01]  /*0010*/  S2R R8, SR_TID.X ;  /* 0x0000000000087919 */ /* 0x000e620000002100 */
[----:B0-----:R-:W-:Y:S01]  /*0020*/  VIADD R1, R1, 0xfffffff8 ;  /* 0xfffffff801017836 */ /* 0x001fe20000000000 */
[----:B------:R-:W-:Y:S01]  /*0030*/  MOV R0, 0x0 ;  /* 0x0000000000007802 */ /* 0x000fe20000000f00 */
[----:B------:R-:W0:Y:S04]  /*0040*/  LDCU UR4, c[0x0][0x2f8] ;  /* 0x00005f00ff0477ac */ /* 0x000e280008000800 */
[----:B------:R2:W3:Y:S01]  /*0050*/  LDC.64 R2, c[0x4][R0] ;  /* 0x0100000000027b82 */ /* 0x0004e20000000a00 */
[----:B------:R-:W4:Y:S01]  /*0060*/  LDCU.64 UR6, c[0x4][0x8] ;  /* 0x01000100ff0677ac */ /* 0x000f220008000a00 */
[----:B------:R-:W5:Y:S01]  /*0070*/  LDCU UR5, c[0x0][0x2fc] ;  /* 0x00005f80ff0577ac */ /* 0x000f620008000800 */
[----:B0-----:R-:W-:Y:S01]  /*0080*/  IADD3 R6, P0, PT, R1, UR4, RZ ;  /* 0x0000000401067c10 */ /* 0x001fe2000ff1e0ff */
[----:B----4-:R-:W-:Y:S01]  /*0090*/  IMAD.U32 R4, RZ, RZ, UR6 ;  /* 0x00000006ff047e24 */ /* 0x010fe2000f8e00ff */
[----:B------:R-:W-:-:S03]  /*00a0*/  MOV R5, UR7 ;  /* 0x0000000700057c02 */ /* 0x000fc60008000f00 */
[----:B-----5:R-:W-:Y:S01]  /*00b0*/  IMAD.X R7, RZ, RZ, UR5, P0 ;  /* 0x00000005ff077e24 */ /* 0x020fe200080e06ff */
[----:B-1----:R2:W-:Y:S07]  /*00c0*/  STL [R1], R8 ;  /* 0x0000000801007387 */ /* 0x0025ee0000100800 */
[----:B------:R-:W-:-:S07]  /*00d0*/  LEPC R20, `(.L_x_0) ;  /* 0x000000001014794e */ /* 0x000fce0000000000 */
[----:B--23--:R-:W-:Y:S05]  /*00e0*/  CALL.ABS.NOINC R2 ;  /* 0x0000000002007343 */ /* 0x00cfea0003c00000 */
.L_x_0:
[----:B------:R-:W-:Y:S05]  /*00f0*/  EXIT ;  /* 0x000000000000794d */ /* 0x000fea0003800000 */
.L_x_1:
[----:B------:R-:W-:-:S00]  /*0100*/  BRA `(.L_x_1) ;  /* 0xfffffffc00fc7947 */ /* 0x000fc0000383ffff */
[----:B------:R-:W-:-:S00]  /*0110*/  NOP ;  /* 0x0000000000007918 */ /* 0x000fc00000000000 */
        /* <DEDUP_REMOVED lines=14> */
.L_x_2:


//--------------------- .nv.global.init           --------------------------
	.section	.nv.global.init,"aw",@progbits
.nv.global.init:
	.type		$str,@object
	.size		$str,(.L_0 - $str)
$str:
        /*0000*/ 	.byte	0x68, 0x65, 0x6c, 0x6c, 0x6f, 0x2c, 0x20, 0x77, 0x6f, 0x72, 0x6c, 0x64, 0x21, 0x20, 0x74, 0x68
        /*0010*/ 	.byte	0x72, 0x65, 0x61, 0x64, 0x20, 0x6e, 0x75, 0x6d, 0x62, 0x65, 0x72, 0x20, 0x25, 0x64, 0x0a, 0x00
.L_0:


//--------------------- .nv.shared.reserved.0     --------------------------
	.section	.nv.shared.reserved.0,"aw",@nobits
	.weak		__nv_reservedSMEM_offset_0_alias
	.size		__nv_reservedSMEM_offset_0_alias, 0, 64
	.other		__nv_reservedSMEM_offset_0_alias,@"STO_CUDA_RESERVED_SHARED STV_DEFAULT"
__nv_reservedSMEM_offset_0_alias:
	.zero		0
	.zero		64


//--------------------- .nv.constant0._Z5hellov   --------------------------
	.section	.nv.constant0._Z5hellov,"a",@progbits
	.sectionflags	@""
	.align	4
.nv.constant0._Z5hellov:
	.zero		896


//--------------------- SYMBOLS --------------------------

	.type		.nv.reservedSmem.offset0,@object
	.size		.nv.reservedSmem.offset0,0x4
	.type		vprintf,@function
